	.headerflags	@"EF_CUDA_TEXMODE_UNIFIED EF_CUDA_64BIT_ADDRESS EF_CUDA_ACCELERATORS EF_CUDA_SM90 EF_CUDA_VIRTUAL_SM(EF_CUDA_SM90)"
	.elftype	@"ET_EXEC"


//--------------------- .nv.info                  --------------------------
	.section	.nv.info,"",@"SHT_CUDA_INFO"
	.align	4


	//----- nvinfo : EIATTR_REGCOUNT
	.align		4
        /*0000*/ 	.byte	0x04, 0x2f
        /*0002*/ 	.short	(.L_1 - .L_0)
	.align		4
.L_0:
        /*0004*/ 	.word	index@(triton_poi_fused_max_pool2d_with_indices_15)
        /*0008*/ 	.word	0x0000001f


	//----- nvinfo : EIATTR_MIN_STACK_SIZE
	.align		4
.L_1:
        /*000c*/ 	.byte	0x04, 0x12
        /*000e*/ 	.short	(.L_3 - .L_2)
	.align		4
.L_2:
        /*0010*/ 	.word	index@(triton_poi_fused_max_pool2d_with_indices_15)
        /*0014*/ 	.word	0x00000000


	//----- nvinfo : EIATTR_FRAME_SIZE
	.align		4
.L_3:
        /*0018*/ 	.byte	0x04, 0x11
        /*001a*/ 	.short	(.L_5 - .L_4)
	.align		4
.L_4:
        /*001c*/ 	.word	index@(triton_poi_fused_max_pool2d_with_indices_15)
        /*0020*/ 	.word	0x00000000


	//----- nvinfo : EIATTR_MIN_STACK_SIZE
	.align		4
.L_5:
        /*0024*/ 	.byte	0x04, 0x12
        /*0026*/ 	.short	(.L_7 - .L_6)
	.align		4
.L_6:
        /*0028*/ 	.word	index@(triton_poi_fused_max_pool2d_with_indices_15)
        /*002c*/ 	.word	0x00000000
.L_7:


//--------------------- .nv.info.triton_poi_fused_max_pool2d_with_indices_15 --------------------------
	.section	.nv.info.triton_poi_fused_max_pool2d_with_indices_15,"",@"SHT_CUDA_INFO"
	.sectionflags	@""
	.align	4


	//----- nvinfo : EIATTR_CUDA_API_VERSION
	.align		4
        /*0000*/ 	.byte	0x04, 0x37
        /*0002*/ 	.short	(.L_9 - .L_8)
.L_8:
        /*0004*/ 	.word	0x0000007c


	//----- nvinfo : EIATTR_KPARAM_INFO
	.align		4
.L_9:
        /*0008*/ 	.byte	0x04, 0x17
        /*000a*/ 	.short	(.L_11 - .L_10)
.L_10:
        /*000c*/ 	.word	0x00000000
        /*0010*/ 	.short	0x0003
        /*0012*/ 	.short	0x0018
        /*0014*/ 	.byte	0x00, 0xf0, 0x11, 0x00


	//----- nvinfo : EIATTR_KPARAM_INFO
	.align		4
.L_11:
        /*0018*/ 	.byte	0x04, 0x17
        /*001a*/ 	.short	(.L_13 - .L_12)
.L_12:
        /*001c*/ 	.word	0x00000000
        /*0020*/ 	.short	0x0002
        /*0022*/ 	.short	0x0010
        /*0024*/ 	.byte	0x00, 0xf4, 0x21, 0x00


	//----- nvinfo : EIATTR_KPARAM_INFO
	.align		4
.L_13:
        /*0028*/ 	.byte	0x04, 0x17
        /*002a*/ 	.short	(.L_15 - .L_14)
.L_14:
        /*002c*/ 	.word	0x00000000
        /*0030*/ 	.short	0x0001
        /*0032*/ 	.short	0x0008
        /*0034*/ 	.byte	0x00, 0xf4, 0x21, 0x00


	//----- nvinfo : EIATTR_KPARAM_INFO
	.align		4
.L_15:
        /*0038*/ 	.byte	0x04, 0x17
        /*003a*/ 	.short	(.L_17 - .L_16)
.L_16:
        /*003c*/ 	.word	0x00000000
        /*0040*/ 	.short	0x0000
        /*0042*/ 	.short	0x0000
        /*0044*/ 	.byte	0x00, 0xf4, 0x21, 0x00


	//----- nvinfo : EIATTR_SPARSE_MMA_MASK
	.align		4
.L_17:
        /*0048*/ 	.byte	0x03, 0x50
        /*004a*/ 	.short	0x0000


	//----- nvinfo : EIATTR_MAXREG_COUNT
	.align		4
        /*004c*/ 	.byte	0x03, 0x1b
        /*004e*/ 	.short	0x00ff


	//----- nvinfo : EIATTR_EXIT_INSTR_OFFSETS
	.align		4
        /*0050*/ 	.byte	0x04, 0x1c
        /*0052*/ 	.short	(.L_19 - .L_18)


	//   ....[0]....
.L_18:
        /*0054*/ 	.word	0x000006f0


	//----- nvinfo : EIATTR_REQNTID
	.align		4
.L_19:
        /*0058*/ 	.byte	0x04, 0x10
        /*005a*/ 	.short	(.L_21 - .L_20)
.L_20:
        /*005c*/ 	.word	0x00000080
        /*0060*/ 	.word	0x00000001
        /*0064*/ 	.word	0x00000001


	//----- nvinfo : EIATTR_CBANK_PARAM_SIZE
	.align		4
.L_21:
        /*0068*/ 	.byte	0x03, 0x19
        /*006a*/ 	.short	0x001c


	//----- nvinfo : EIATTR_PARAM_CBANK
	.align		4
        /*006c*/ 	.byte	0x04, 0x0a
        /*006e*/ 	.short	(.L_23 - .L_22)
	.align		4
.L_22:
        /*0070*/ 	.word	index@(.nv.constant0.triton_poi_fused_max_pool2d_with_indices_15)
        /*0074*/ 	.short	0x0210
        /*0076*/ 	.short	0x001c


	//----- nvinfo : EIATTR_SW_WAR
	.align		4
.L_23:
        /*0078*/ 	.byte	0x04, 0x36
        /*007a*/ 	.short	(.L_25 - .L_24)
.L_24:
        /*007c*/ 	.word	0x00000008
.L_25:


//--------------------- .nv.callgraph             --------------------------
	.section	.nv.callgraph,"",@"SHT_CUDA_CALLGRAPH"
	.align	4
	.sectionentsize	8
	.align		4
        /*0000*/ 	.word	0x00000000
	.align		4
        /*0004*/ 	.word	0xffffffff
	.align		4
        /*0008*/ 	.word	0x00000000
	.align		4
        /*000c*/ 	.word	0xfffffffe
	.align		4
        /*0010*/ 	.word	0x00000000
	.align		4
        /*0014*/ 	.word	0xfffffffd
	.align		4
        /*0018*/ 	.word	0x00000000
	.align		4
        /*001c*/ 	.word	0xfffffffc


//--------------------- .text.triton_poi_fused_max_pool2d_with_indices_15 --------------------------
	.section	.text.triton_poi_fused_max_pool2d_with_indices_15,"ax",@progbits
	.sectionflags	@"SHF_BARRIERS=1"
	.align	128
        .global         triton_poi_fused_max_pool2d_with_indices_15
        .type           triton_poi_fused_max_pool2d_with_indices_15,@function
        .size           triton_poi_fused_max_pool2d_with_indices_15,(.L_x_1 - triton_poi_fused_max_pool2d_with_indices_15)
        .other          triton_poi_fused_max_pool2d_with_indices_15,@"STO_CUDA_ENTRY STV_DEFAULT"
triton_poi_fused_max_pool2d_with_indices_15:
.text.triton_poi_fused_max_pool2d_with_indices_15:
[----:B------:R-:W-:Y:S01]  /*0000*/  LDC R1, c[0x0][0x28] ;  /* 0x00000a00ff017b82 */ /* 0x000fe20000000800 */
[----:B------:R-:W1:Y:S07]  /*0010*/  S2R R3, SR_TID.X ;  /* 0x0000000000037919 */ /* 0x000e6e0000002100 */
[----:B------:R-:W2:Y:S01]  /*0020*/  LDC.64 R12, c[0x0][0x210] ;  /* 0x00008400ff0c7b82 */ /* 0x000ea20000000a00 */
[----:B------:R-:W-:Y:S01]  /*0030*/  ULDC.64 UR4, c[0x0][0x210] ;  /* 0x0000840000047ab9 */ /* 0x000fe20000000a00 */
[----:B------:R-:W-:Y:S01]  /*0040*/  ULDC.64 UR6, c[0x0][0x208] ;  /* 0x0000820000067ab9 */ /* 0x000fe20000000a00 */
[----:B------:R-:W3:Y:S01]  /*0050*/  S2R R4, SR_CTAID.X ;  /* 0x0000000000047919 */ /* 0x000ee20000002500 */
[----:B------:R-:W-:Y:S01]  /*0060*/  ULDC.64 UR8, c[0x0][0x220] ;  /* 0x0000880000087ab9 */ /* 0x000fe20000000a00 */
[----:B-1----:R-:W-:-:S02]  /*0070*/  IMAD.SHL.U32 R21, R3, 0x8, RZ ;  /* 0x0000000803157824 */ /* 0x002fc400078e00ff */
[----:B---3--:R-:W-:-:S03]  /*0080*/  IMAD.SHL.U32 R2, R4, 0x400, RZ ;  /* 0x0000040004027824 */ /* 0x008fc600078e00ff */
[----:B------:R-:W-:Y:S02]  /*0090*/  LOP3.LUT R21, R21, 0x3f8, RZ, 0xc0, !PT ;  /* 0x000003f815157812 */ /* 0x000fe400078ec0ff */
[----:B------:R-:W-:Y:S02]  /*00a0*/  SHF.R.S32.HI R6, RZ, 0x15, R4 ;  /* 0x00000015ff067819 */ /* 0x000fe40000011404 */
[----:B------:R-:W-:-:S04]  /*00b0*/  LOP3.LUT R0, R2, R21, RZ, 0xfc, !PT ;  /* 0x0000001502007212 */ /* 0x000fc800078efcff */
[----:B------:R-:W-:-:S04]  /*00c0*/  SHF.R.S32.HI R5, RZ, 0x1f, R0 ;  /* 0x0000001fff057819 */ /* 0x000fc80000011400 */
[----:B------:R-:W-:-:S05]  /*00d0*/  LEA.HI R5, R5, R0, RZ, 0xc ;  /* 0x0000000005057211 */ /* 0x000fca00078f60ff */
[C---:B------:R-:W-:Y:S01]  /*00e0*/  IMAD.SHL.U32 R15, R5.reuse, 0x2, RZ ;  /* 0x00000002050f7824 */ /* 0x040fe200078e00ff */
[----:B------:R-:W-:-:S04]  /*00f0*/  LOP3.LUT R5, R5, 0xfffff000, RZ, 0xc0, !PT ;  /* 0xfffff00005057812 */ /* 0x000fc800078ec0ff */
[----:B------:R-:W-:Y:S01]  /*0100*/  LOP3.LUT R15, R15, 0xffffe000, RZ, 0xc0, !PT ;  /* 0xffffe0000f0f7812 */ /* 0x000fe200078ec0ff */
[----:B------:R-:W-:Y:S01]  /*0110*/  IMAD.IADD R4, R0, 0x1, -R5 ;  /* 0x0000000100047824 */ /* 0x000fe200078e0a05 */
[----:B------:R-:W-:Y:S02]  /*0120*/  SGXT R5, R6, 0x1 ;  /* 0x000000010605781a */ /* 0x000fe40000000200 */
[----:B------:R-:W-:Y:S01]  /*0130*/  LOP3.LUT R6, R2, 0x4, R21, 0xfe, !PT ;  /* 0x0000000402067812 */ /* 0x000fe200078efe15 */
[--C-:B------:R-:W-:Y:S01]  /*0140*/  IMAD.IADD R9, R4, 0x1, R15.reuse ;  /* 0x0000000104097824 */ /* 0x100fe200078e020f */
[----:B------:R-:W-:Y:S02]  /*0150*/  SHF.R.S32.HI R14, RZ, 0x1f, R15 ;  /* 0x0000001fff0e7819 */ /* 0x000fe4000001140f */
[----:B------:R-:W-:Y:S02]  /*0160*/  IADD3 R10, P0, R4, R15, RZ ;  /* 0x0000000f040a7210 */ /* 0x000fe40007f1e0ff */
[----:B------:R-:W-:-:S02]  /*0170*/  LEA.HI R5, R5, R6, RZ, 0xc ;  /* 0x0000000605057211 */ /* 0x000fc400078f60ff */
[----:B------:R-:W-:Y:S02]  /*0180*/  LEA.HI.X.SX32 R11, R4, R14, 0x1, P0 ;  /* 0x0000000e040b7211 */ /* 0x000fe400000f0eff */
[C---:B------:R-:W-:Y:S02]  /*0190*/  LEA R8, P0, R10.reuse, UR4, 0x2 ;  /* 0x000000040a087c11 */ /* 0x040fe4000f8010ff */
[----:B------:R-:W-:Y:S01]  /*01a0*/  LOP3.LUT R7, R5, 0xfffff000, RZ, 0xc0, !PT ;  /* 0xfffff00005077812 */ /* 0x000fe200078ec0ff */
[----:B--2---:R-:W-:Y:S01]  /*01b0*/  IMAD.WIDE R4, R9, 0x4, R12 ;  /* 0x0000000409047825 */ /* 0x004fe200078e020c */
[----:B------:R-:W-:-:S03]  /*01c0*/  LEA.HI.X R9, R10, UR5, R11, 0x2, P0 ;  /* 0x000000050a097c11 */ /* 0x000fc600080f140b */
[----:B------:R-:W-:Y:S02]  /*01d0*/  IMAD.IADD R16, R6, 0x1, -R7 ;  /* 0x0000000106107824 */ /* 0x000fe400078e0a07 */
[----:B------:R-:W2:Y:S04]  /*01e0*/  LDG.E.128 R4, desc[UR6][R4.64] ;  /* 0x0000000604047981 */ /* 0x000ea8000c1e1d00 */
[----:B------:R-:W2:Y:S01]  /*01f0*/  LDG.E.128 R8, desc[UR6][R8.64+0x4000] ;  /* 0x0040000608087981 */ /* 0x000ea2000c1e1d00 */
[----:B------:R-:W-:Y:S01]  /*0200*/  IADD3 R17, P0, R16, R15, RZ ;  /* 0x0000000f10117210 */ /* 0x000fe20007f1e0ff */
[----:B------:R-:W-:-:S03]  /*0210*/  IMAD.IADD R15, R16, 0x1, R15 ;  /* 0x00000001100f7824 */ /* 0x000fc600078e020f */
[----:B------:R-:W-:Y:S01]  /*0220*/  LEA.HI.X.SX32 R14, R16, R14, 0x1, P0 ;  /* 0x0000000e100e7211 */ /* 0x000fe200000f0eff */
[----:B------:R-:W-:Y:S01]  /*0230*/  IMAD.WIDE R12, R15, 0x4, R12 ;  /* 0x000000040f0c7825 */ /* 0x000fe200078e020c */
[----:B------:R-:W-:-:S04]  /*0240*/  LEA R16, P0, R17, UR4, 0x2 ;  /* 0x0000000411107c11 */ /* 0x000fc8000f8010ff */
[----:B------:R-:W-:Y:S02]  /*0250*/  LEA.HI.X R17, R17, UR5, R14, 0x2, P0 ;  /* 0x0000000511117c11 */ /* 0x000fe400080f140e */
[----:B------:R-:W3:Y:S04]  /*0260*/  LDG.E.128 R12, desc[UR6][R12.64] ;  /* 0x000000060c0c7981 */ /* 0x000ee8000c1e1d00 */
[----:B------:R-:W3:Y:S01]  /*0270*/  LDG.E.128 R16, desc[UR6][R16.64+0x4000] ;  /* 0x0040000610107981 */ /* 0x000ee2000c1e1d00 */
[----:B------:R-:W1:Y:S01]  /*0280*/  S2UR UR5, SR_CgaCtaId ;  /* 0x00000000000579c3 */ /* 0x000e620000008800 */
[----:B------:R-:W-:Y:S01]  /*0290*/  UMOV UR4, 0x400 ;  /* 0x0000040000047882 */ /* 0x000fe20000000000 */
[----:B------:R-:W-:-:S05]  /*02a0*/  IMAD.SHL.U32 R3, R3, 0x4, RZ ;  /* 0x0000000403037824 */ /* 0x000fca00078e00ff */
[----:B------:R-:W-:-:S04]  /*02b0*/  LOP3.LUT R3, R3, 0x1fc, RZ, 0xc0, !PT ;  /* 0x000001fc03037812 */ /* 0x000fc800078ec0ff */
[----:B------:R-:W-:Y:S01]  /*02c0*/  LOP3.LUT R3, R2, R3, RZ, 0xfc, !PT ;  /* 0x0000000302037212 */ /* 0x000fe200078efcff */
[----:B-1----:R-:W-:-:S06]  /*02d0*/  UPRMT UR4, UR5, 0x654, UR4 ;  /* 0x0000065405047896 */ /* 0x002fcc0008000004 */
[----:B------:R-:W-:Y:S02]  /*02e0*/  LEA R23, R21, UR4, 0x2 ;  /* 0x0000000415177c11 */ /* 0x000fe4000f8e10ff */
[C---:B--2---:R-:W-:Y:S02]  /*02f0*/  FSETP.GT.AND P0, PT, R10.reuse, R6, PT ;  /* 0x000000060a00720b */ /* 0x044fe40003f04000 */
[----:B------:R-:W-:Y:S02]  /*0300*/  FSETP.GT.AND P2, PT, R11, R7, PT ;  /* 0x000000070b00720b */ /* 0x000fe40003f44000 */
[----:B------:R-:W-:Y:S02]  /*0310*/  FSETP.NAN.AND P3, PT, R10, R10, PT ;  /* 0x0000000a0a00720b */ /* 0x000fe40003f68000 */
[----:B------:R-:W-:Y:S02]  /*0320*/  P2R R22, PR, RZ, 0x4 ;  /* 0x00000004ff167803 */ /* 0x000fe40000000000 */
[----:B------:R-:W-:-:S02]  /*0330*/  FSETP.GT.AND P1, PT, R9, R5, PT ;  /* 0x000000050900720b */ /* 0x000fc40003f24000 */
[----:B------:R-:W-:Y:S02]  /*0340*/  P2R R20, PR, RZ, 0x1 ;  /* 0x00000001ff147803 */ /* 0x000fe40000000000 */
[----:B------:R-:W-:Y:S02]  /*0350*/  FSETP.GT.AND P2, PT, R8, R4, PT ;  /* 0x000000040800720b */ /* 0x000fe40003f44000 */
[----:B------:R-:W-:Y:S02]  /*0360*/  @!P0 SEL R10, R10, R6, P3 ;  /* 0x000000060a0a8207 */ /* 0x000fe40001800000 */
[----:B------:R-:W-:Y:S02]  /*0370*/  ISETP.NE.AND P0, PT, R22, RZ, PT ;  /* 0x000000ff1600720c */ /* 0x000fe40003f05270 */
[----:B------:R-:W-:Y:S02]  /*0380*/  FSETP.NAN.AND P5, PT, R9, R9, PT ;  /* 0x000000090900720b */ /* 0x000fe40003fa8000 */
[----:B------:R-:W-:-:S02]  /*0390*/  FSETP.NAN.AND P4, PT, R11, R11, PT ;  /* 0x0000000b0b00720b */ /* 0x000fc40003f88000 */
[----:B---3--:R-:W-:Y:S02]  /*03a0*/  FSETP.GT.AND P3, PT, R19, R15, PT ;  /* 0x0000000f1300720b */ /* 0x008fe40003f64000 */
[----:B------:R-:W-:Y:S02]  /*03b0*/  @!P1 SEL R9, R9, R5, P5 ;  /* 0x0000000509099207 */ /* 0x000fe40002800000 */
[----:B------:R-:W-:Y:S02]  /*03c0*/  FSETP.NAN.AND P5, PT, R8, R8, PT ;  /* 0x000000080800720b */ /* 0x000fe40003fa8000 */
[----:B------:R-:W-:Y:S02]  /*03d0*/  FSETP.NAN.AND P6, PT, R17, R17, PT ;  /* 0x000000111100720b */ /* 0x000fe40003fc8000 */
[----:B------:R-:W-:Y:S02]  /*03e0*/  @!P0 SEL R11, R11, R7, P4 ;  /* 0x000000070b0b8207 */ /* 0x000fe40002000000 */
[----:B------:R-:W-:-:S02]  /*03f0*/  FSETP.GT.AND P4, PT, R18, R14, PT ;  /* 0x0000000e1200720b */ /* 0x000fc40003f84000 */
[----:B------:R-:W-:Y:S02]  /*0400*/  @!P2 SEL R8, R8, R4, P5 ;  /* 0x000000040808a207 */ /* 0x000fe40002800000 */
[C---:B------:R-:W-:Y:S01]  /*0410*/  FSETP.NAN.AND P5, PT, R19.reuse, R19, PT ;  /* 0x000000131300720b */ /* 0x040fe20003fa8000 */
[----:B------:R-:W1:Y:S01]  /*0420*/  S2R R4, SR_TID.X ;  /* 0x0000000000047919 */ /* 0x000e620000002100 */
[----:B------:R-:W-:Y:S02]  /*0430*/  P2R R6, PR, RZ, 0x1 ;  /* 0x00000001ff067803 */ /* 0x000fe40000000000 */
[----:B------:R-:W-:Y:S01]  /*0440*/  @!P3 SEL R19, R19, R15, P5 ;  /* 0x0000000f1313b207 */ /* 0x000fe20002800000 */
[----:B------:R2:W-:Y:S01]  /*0450*/  STS.128 [R23], R8 ;  /* 0x0000000817007388 */ /* 0x0005e20000000c00 */
[----:B------:R-:W-:Y:S02]  /*0460*/  FSETP.NAN.AND P5, PT, R18, R18, PT ;  /* 0x000000121200720b */ /* 0x000fe40003fa8000 */
[----:B------:R-:W-:-:S02]  /*0470*/  FSETP.NAN.AND P0, PT, R16, R16, PT ;  /* 0x000000101000720b */ /* 0x000fc40003f08000 */
[----:B------:R-:W-:Y:S02]  /*0480*/  @!P4 SEL R18, R18, R14, P5 ;  /* 0x0000000e1212c207 */ /* 0x000fe40002800000 */
[----:B------:R-:W-:Y:S02]  /*0490*/  FSETP.GT.AND P5, PT, R17, R13, PT ;  /* 0x0000000d1100720b */ /* 0x000fe40003fa4000 */
[----:B------:R-:W-:Y:S02]  /*04a0*/  SEL R28, RZ, 0x1, !P3 ;  /* 0x00000001ff1c7807 */ /* 0x000fe40005800000 */
[----:B------:R-:W-:Y:S02]  /*04b0*/  SEL R26, RZ, 0x1, !P1 ;  /* 0x00000001ff1a7807 */ /* 0x000fe40004800000 */
[----:B------:R-:W-:Y:S02]  /*04c0*/  SEL R27, RZ, 0x1, !P2 ;  /* 0x00000001ff1b7807 */ /* 0x000fe40005000000 */
[----:B--2---:R-:W-:-:S02]  /*04d0*/  SEL R9, RZ, 0x1, !P4 ;  /* 0x00000001ff097807 */ /* 0x004fc40006000000 */
[----:B------:R-:W-:-:S03]  /*04e0*/  PRMT R11, R27, 0x3340, R26 ;  /* 0x000033401b0b7816 */ /* 0x000fc6000000001a */
[----:B------:R-:W-:Y:S02]  /*04f0*/  @!P5 SEL R17, R17, R13, P6 ;  /* 0x0000000d1111d207 */ /* 0x000fe40003000000 */
[----:B------:R-:W-:Y:S02]  /*0500*/  FSETP.GT.AND P6, PT, R16, R12, PT ;  /* 0x0000000c1000720b */ /* 0x000fe40003fc4000 */
[----:B------:R-:W-:Y:S02]  /*0510*/  IADD3 R8, P1, R0, UR8, RZ ;  /* 0x0000000800087c10 */ /* 0x000fe4000ff3e0ff */
[----:B------:R-:W-:Y:S01]  /*0520*/  SEL R10, RZ, 0x1, !P6 ;  /* 0x00000001ff0a7807 */ /* 0x000fe20007000000 */
[----:B-1----:R-:W-:-:S05]  /*0530*/  IMAD.SHL.U32 R4, R4, 0x4, RZ ;  /* 0x0000000404047824 */ /* 0x002fca00078e00ff */
[----:B------:R-:W-:-:S03]  /*0540*/  LOP3.LUT R4, R4, 0x1fc, RZ, 0xc0, !PT ;  /* 0x000001fc04047812 */ /* 0x000fc600078ec0ff */
[----:B------:R-:W-:Y:S02]  /*0550*/  @!P6 SEL R16, R16, R12, P0 ;  /* 0x0000000c1010e207 */ /* 0x000fe40000000000 */
[----:B------:R-:W-:Y:S01]  /*0560*/  LEA R24, R4, UR4, 0x2 ;  /* 0x0000000404187c11 */ /* 0x000fe2000f8e10ff */
[----:B------:R-:W-:Y:S01]  /*0570*/  ULDC.64 UR4, c[0x0][0x218] ;  /* 0x0000860000047ab9 */ /* 0x000fe20000000a00 */
[----:B------:R-:W-:Y:S01]  /*0580*/  ISETP.NE.AND P0, PT, R6, RZ, PT ;  /* 0x000000ff0600720c */ /* 0x000fe20003f05270 */
[----:B------:R1:W-:Y:S03]  /*0590*/  STS.128 [R23+0x10], R16 ;  /* 0x0000101017007388 */ /* 0x0003e60000000c00 */
[----:B------:R-:W-:Y:S01]  /*05a0*/  SEL R22, RZ, 0x1, !P0 ;  /* 0x00000001ff167807 */ /* 0x000fe20004000000 */
[----:B------:R-:W-:Y:S01]  /*05b0*/  BAR.SYNC.DEFER_BLOCKING 0x0 ;  /* 0x0000000000007b1d */ /* 0x000fe20000010000 */
[----:B------:R-:W-:-:S04]  /*05c0*/  ISETP.NE.AND P0, PT, R20, RZ, PT ;  /* 0x000000ff1400720c */ /* 0x000fc80003f05270 */
[----:B------:R-:W-:-:S03]  /*05d0*/  SEL R25, RZ, 0x1, !P0 ;  /* 0x00000001ff197807 */ /* 0x000fc60004000000 */
[----:B------:R-:W2:Y:S01]  /*05e0*/  LDC.64 R20, c[0x0][0x218] ;  /* 0x00008600ff147b82 */ /* 0x000ea20000000a00 */
[----:B------:R-:W-:Y:S02]  /*05f0*/  PRMT R22, R25, 0x3340, R22 ;  /* 0x0000334019167816 */ /* 0x000fe40000000016 */
[----:B-1----:R-:W-:Y:S02]  /*0600*/  PRMT R23, R9, 0x3340, R28 ;  /* 0x0000334009177816 */ /* 0x002fe4000000001c */
[----:B------:R-:W-:Y:S02]  /*0610*/  SEL R9, RZ, 0x1, !P5 ;  /* 0x00000001ff097807 */ /* 0x000fe40006800000 */
[----:B------:R-:W-:Y:S02]  /*0620*/  SHF.R.S32.HI R16, RZ, 0x1f, R2 ;  /* 0x0000001fff107819 */ /* 0x000fe40000011402 */
[----:B------:R-:W-:Y:S02]  /*0630*/  LEA R2, P0, R3, UR4, 0x2 ;  /* 0x0000000403027c11 */ /* 0x000fe4000f8010ff */
[----:B------:R-:W-:-:S02]  /*0640*/  PRMT R10, R10, 0x3340, R9 ;  /* 0x000033400a0a7816 */ /* 0x000fc40000000009 */
[----:B------:R-:W-:Y:S01]  /*0650*/  LEA.HI.X.SX32 R9, R0, UR9, 0x1, P1 ;  /* 0x0000000900097c11 */ /* 0x000fe200088f0eff */
[----:B------:R-:W1:Y:S01]  /*0660*/  LDS.128 R4, [R24] ;  /* 0x0000000018047984 */ /* 0x000e620000000c00 */
[----:B------:R-:W-:Y:S02]  /*0670*/  PRMT R22, R11, 0x5410, R22 ;  /* 0x000054100b167816 */ /* 0x000fe40000000016 */
[----:B------:R-:W-:Y:S01]  /*0680*/  PRMT R23, R10, 0x5410, R23 ;  /* 0x000054100a177816 */ /* 0x000fe20000000017 */
[----:B------:R-:W3:Y:S01]  /*0690*/  LDS.128 R12, [R24+0x800] ;  /* 0x00080000180c7984 */ /* 0x000ee20000000c00 */
[C---:B--2---:R-:W-:Y:S01]  /*06a0*/  IMAD.WIDE R20, R3.reuse, 0x4, R20 ;  /* 0x0000000403147825 */ /* 0x044fe200078e0214 */
[----:B------:R-:W-:-:S04]  /*06b0*/  LEA.HI.X R3, R3, UR5, R16, 0x2, P0 ;  /* 0x0000000503037c11 */ /* 0x000fc800080f1410 */
[----:B-1----:R-:W-:Y:S04]  /*06c0*/  STG.E.128 desc[UR6][R20.64], R4 ;  /* 0x0000000414007986 */ /* 0x002fe8000c101d06 */
[----:B---3--:R-:W-:Y:S04]  /*06d0*/  STG.E.128 desc[UR6][R2.64+0x800], R12 ;  /* 0x0008000c02007986 */ /* 0x008fe8000c101d06 */
[----:B------:R-:W-:Y:S01]  /*06e0*/  STG.E.64 desc[UR6][R8.64], R22 ;  /* 0x0000001608007986 */ /* 0x000fe2000c101b06 */
[----:B------:R-:W-:Y:S05]  /*06f0*/  EXIT ;  /* 0x000000000000794d */ /* 0x000fea0003800000 */
.L_x_0:
[----:B------:R-:W-:-:S00]  /*0700*/  BRA `(.L_x_0) ;  /* 0xfffffffc00fc7947 */ /* 0x000fc0000383ffff */
[----:B------:R-:W-:-:S00]  /*0710*/  NOP ;  /* 0x0000000000007918 */ /* 0x000fc00000000000 */
        /* <DEDUP_REMOVED lines=14> */
.L_x_1:


//--------------------- .nv.shared.triton_poi_fused_max_pool2d_with_indices_15 --------------------------
	.section	.nv.shared.triton_poi_fused_max_pool2d_with_indices_15,"aw",@nobits
	.sectionflags	@""
	.align	16
	.zero		1024


//--------------------- .nv.constant0.triton_poi_fused_max_pool2d_with_indices_15 --------------------------
	.section	.nv.constant0.triton_poi_fused_max_pool2d_with_indices_15,"a",@progbits
	.sectionflags	@""
	.align	4
.nv.constant0.triton_poi_fused_max_pool2d_with_indices_15:
	.zero		556
